	.headerflags	@"EF_CUDA_TEXMODE_UNIFIED EF_CUDA_64BIT_ADDRESS EF_CUDA_ACCELERATORS EF_CUDA_SM90 EF_CUDA_VIRTUAL_SM(EF_CUDA_SM90)"
	.elftype	@"ET_EXEC"


//--------------------- .nv.info                  --------------------------
	.section	.nv.info,"",@"SHT_CUDA_INFO"
	.align	4


	//----- nvinfo : EIATTR_REGCOUNT
	.align		4
        /*0000*/ 	.byte	0x04, 0x2f
        /*0002*/ 	.short	(.L_2 - .L_1)
	.align		4
.L_1:
        /*0004*/ 	.word	index@(triton_per_fused_add_mul_pow_rsqrt_sum_2)
        /*0008*/ 	.word	0x00000010


	//----- nvinfo : EIATTR_MIN_STACK_SIZE
	.align		4
.L_2:
        /*000c*/ 	.byte	0x04, 0x12
        /*000e*/ 	.short	(.L_4 - .L_3)
	.align		4
.L_3:
        /*0010*/ 	.word	index@(triton_per_fused_add_mul_pow_rsqrt_sum_2)
        /*0014*/ 	.word	0x00000000


	//----- nvinfo : EIATTR_FRAME_SIZE
	.align		4
.L_4:
        /*0018*/ 	.byte	0x04, 0x11
        /*001a*/ 	.short	(.L_6 - .L_5)
	.align		4
.L_5:
        /*001c*/ 	.word	index@(triton_per_fused_add_mul_pow_rsqrt_sum_2)
        /*0020*/ 	.word	0x00000000


	//----- nvinfo : EIATTR_MIN_STACK_SIZE
	.align		4
.L_6:
        /*0024*/ 	.byte	0x04, 0x12
        /*0026*/ 	.short	(.L_8 - .L_7)
	.align		4
.L_7:
        /*0028*/ 	.word	index@(triton_per_fused_add_mul_pow_rsqrt_sum_2)
        /*002c*/ 	.word	0x00000000
.L_8:


//--------------------- .nv.info.triton_per_fused_add_mul_pow_rsqrt_sum_2 --------------------------
	.section	.nv.info.triton_per_fused_add_mul_pow_rsqrt_sum_2,"",@"SHT_CUDA_INFO"
	.sectionflags	@""
	.align	4


	//----- nvinfo : EIATTR_CUDA_API_VERSION
	.align		4
        /*0000*/ 	.byte	0x04, 0x37
        /*0002*/ 	.short	(.L_10 - .L_9)
.L_9:
        /*0004*/ 	.word	0x0000007c


	//----- nvinfo : EIATTR_KPARAM_INFO
	.align		4
.L_10:
        /*0008*/ 	.byte	0x04, 0x17
        /*000a*/ 	.short	(.L_12 - .L_11)
.L_11:
        /*000c*/ 	.word	0x00000000
        /*0010*/ 	.short	0x0005
        /*0012*/ 	.short	0x0024
        /*0014*/ 	.byte	0x00, 0xf0, 0x11, 0x00


	//----- nvinfo : EIATTR_KPARAM_INFO
	.align		4
.L_12:
        /*0018*/ 	.byte	0x04, 0x17
        /*001a*/ 	.short	(.L_14 - .L_13)
.L_13:
        /*001c*/ 	.word	0x00000000
        /*0020*/ 	.short	0x0004
        /*0022*/ 	.short	0x0020
        /*0024*/ 	.byte	0x00, 0xf0, 0x11, 0x00


	//----- nvinfo : EIATTR_KPARAM_INFO
	.align		4
.L_14:
        /*0028*/ 	.byte	0x04, 0x17
        /*002a*/ 	.short	(.L_16 - .L_15)
.L_15:
        /*002c*/ 	.word	0x00000000
        /*0030*/ 	.short	0x0003
        /*0032*/ 	.short	0x0018
        /*0034*/ 	.byte	0x00, 0xf4, 0x21, 0x00


	//----- nvinfo : EIATTR_KPARAM_INFO
	.align		4
.L_16:
        /*0038*/ 	.byte	0x04, 0x17
        /*003a*/ 	.short	(.L_18 - .L_17)
.L_17:
        /*003c*/ 	.word	0x00000000
        /*0040*/ 	.short	0x0002
        /*0042*/ 	.short	0x0010
        /*0044*/ 	.byte	0x00, 0xf4, 0x21, 0x00


	//----- nvinfo : EIATTR_KPARAM_INFO
	.align		4
.L_18:
        /*0048*/ 	.byte	0x04, 0x17
        /*004a*/ 	.short	(.L_20 - .L_19)
.L_19:
        /*004c*/ 	.word	0x00000000
        /*0050*/ 	.short	0x0001
        /*0052*/ 	.short	0x0008
        /*0054*/ 	.byte	0x00, 0xf4, 0x21, 0x00


	//----- nvinfo : EIATTR_KPARAM_INFO
	.align		4
.L_20:
        /*0058*/ 	.byte	0x04, 0x17
        /*005a*/ 	.short	(.L_22 - .L_21)
.L_21:
        /*005c*/ 	.word	0x00000000
        /*0060*/ 	.short	0x0000
        /*0062*/ 	.short	0x0000
        /*0064*/ 	.byte	0x00, 0xf4, 0x21, 0x00


	//----- nvinfo : EIATTR_SPARSE_MMA_MASK
	.align		4
.L_22:
        /*0068*/ 	.byte	0x03, 0x50
        /*006a*/ 	.short	0x0000


	//----- nvinfo : EIATTR_MAXREG_COUNT
	.align		4
        /*006c*/ 	.byte	0x03, 0x1b
        /*006e*/ 	.short	0x00ff


	//----- nvinfo : EIATTR_COOP_GROUP_MASK_REGIDS
	.align		4
        /*0070*/ 	.byte	0x04, 0x29
        /*0072*/ 	.short	(.L_24 - .L_23)


	//   ....[0]....
.L_23:
        /*0074*/ 	.word	0xffffffff


	//   ....[1]....
        /*0078*/ 	.word	0xffffffff


	//   ....[2]....
        /*007c*/ 	.word	0xffffffff


	//   ....[3]....
        /*0080*/ 	.word	0xffffffff


	//   ....[4]....
        /*0084*/ 	.word	0xffffffff


	//   ....[5]....
        /*0088*/ 	.word	0xffffffff


	//----- nvinfo : EIATTR_COOP_GROUP_INSTR_OFFSETS
	.align		4
.L_24:
        /*008c*/ 	.byte	0x04, 0x28
        /*008e*/ 	.short	(.L_26 - .L_25)


	//   ....[0]....
.L_25:
        /*0090*/ 	.word	0x00000210


	//   ....[1]....
        /*0094*/ 	.word	0x00000230


	//   ....[2]....
        /*0098*/ 	.word	0x00000250


	//   ....[3]....
        /*009c*/ 	.word	0x00000270


	//   ....[4]....
        /*00a0*/ 	.word	0x00000290


	//   ....[5]....
        /*00a4*/ 	.word	0x00000350


	//----- nvinfo : EIATTR_EXIT_INSTR_OFFSETS
	.align		4
.L_26:
        /*00a8*/ 	.byte	0x04, 0x1c
        /*00aa*/ 	.short	(.L_28 - .L_27)


	//   ....[0]....
.L_27:
        /*00ac*/ 	.word	0x00000440


	//   ....[1]....
        /*00b0*/ 	.word	0x00000460


	//----- nvinfo : EIATTR_REQNTID
	.align		4
.L_28:
        /*00b4*/ 	.byte	0x04, 0x10
        /*00b6*/ 	.short	(.L_30 - .L_29)
.L_29:
        /*00b8*/ 	.word	0x00000040
        /*00bc*/ 	.word	0x00000001
        /*00c0*/ 	.word	0x00000001


	//----- nvinfo : EIATTR_CBANK_PARAM_SIZE
	.align		4
.L_30:
        /*00c4*/ 	.byte	0x03, 0x19
        /*00c6*/ 	.short	0x0028


	//----- nvinfo : EIATTR_PARAM_CBANK
	.align		4
        /*00c8*/ 	.byte	0x04, 0x0a
        /*00ca*/ 	.short	(.L_32 - .L_31)
	.align		4
.L_31:
        /*00cc*/ 	.word	index@(.nv.constant0.triton_per_fused_add_mul_pow_rsqrt_sum_2)
        /*00d0*/ 	.short	0x0210
        /*00d2*/ 	.short	0x0028


	//----- nvinfo : EIATTR_SW_WAR
	.align		4
.L_32:
        /*00d4*/ 	.byte	0x04, 0x36
        /*00d6*/ 	.short	(.L_34 - .L_33)
.L_33:
        /*00d8*/ 	.word	0x00000008
.L_34:


//--------------------- .nv.callgraph             --------------------------
	.section	.nv.callgraph,"",@"SHT_CUDA_CALLGRAPH"
	.align	4
	.sectionentsize	8
	.align		4
        /*0000*/ 	.word	0x00000000
	.align		4
        /*0004*/ 	.word	0xffffffff
	.align		4
        /*0008*/ 	.word	0x00000000
	.align		4
        /*000c*/ 	.word	0xfffffffe
	.align		4
        /*0010*/ 	.word	0x00000000
	.align		4
        /*0014*/ 	.word	0xfffffffd
	.align		4
        /*0018*/ 	.word	0x00000000
	.align		4
        /*001c*/ 	.word	0xfffffffc


//--------------------- .nv.constant4             --------------------------
	.section	.nv.constant4,"a",@progbits
	.align	8
	.align		8
.nv.constant4:
        /*0000*/ 	.dword	_$_str


//--------------------- .text.triton_per_fused_add_mul_pow_rsqrt_sum_2 --------------------------
	.section	.text.triton_per_fused_add_mul_pow_rsqrt_sum_2,"ax",@progbits
	.sectionflags	@"SHF_BARRIERS=1"
	.align	128
        .global         triton_per_fused_add_mul_pow_rsqrt_sum_2
        .type           triton_per_fused_add_mul_pow_rsqrt_sum_2,@function
        .size           triton_per_fused_add_mul_pow_rsqrt_sum_2,(.L_x_1 - triton_per_fused_add_mul_pow_rsqrt_sum_2)
        .other          triton_per_fused_add_mul_pow_rsqrt_sum_2,@"STO_CUDA_ENTRY STV_DEFAULT"
triton_per_fused_add_mul_pow_rsqrt_sum_2:
.text.triton_per_fused_add_mul_pow_rsqrt_sum_2:
[----:B------:R-:W0:Y:S02]  /*0000*/  LDC R1, c[0x0][0x28] ;  /* 0x00000a00ff017b82 */ /* 0x000e240000000800 */
[----:B------:R-:W1:Y:S01]  /*0010*/  S2R R0, SR_CTAID.X ;  /* 0x0000000000007919 */ /* 0x000e620000002500 */
[----:B------:R-:W2:Y:S01]  /*0020*/  LDC.64 R6, c[0x0][0x218] ;  /* 0x00008600ff067b82 */ /* 0x000ea20000000a00 */
[----:B------:R-:W-:Y:S01]  /*0030*/  ULDC.64 UR6, c[0x0][0x208] ;  /* 0x0000820000067ab9 */ /* 0x000fe20000000a00 */
[----:B------:R-:W3:Y:S06]  /*0040*/  S2R R12, SR_TID.X ;  /* 0x00000000000c7919 */ /* 0x000eec0000002100 */
[----:B------:R-:W4:Y:S01]  /*0050*/  LDC.64 R4, c[0x0][0x220] ;  /* 0x00008800ff047b82 */ /* 0x000f220000000a00 */
[----:B-1----:R-:W-:-:S02]  /*0060*/  SHF.R.S32.HI R3, RZ, 0x1f, R0 ;  /* 0x0000001fff037819 */ /* 0x002fc40000011400 */
[----:B------:R-:W-:Y:S02]  /*0070*/  ISETP.GE.AND P1, PT, R0, 0x10, PT ;  /* 0x000000100000780c */ /* 0x000fe40003f26270 */
[----:B------:R-:W-:Y:S02]  /*0080*/  LEA.HI R3, R3, R0, RZ, 0x2 ;  /* 0x0000000003037211 */ /* 0x000fe400078f10ff */
[----:B---3--:R-:W-:Y:S02]  /*0090*/  SHF.R.U32.HI R10, RZ, 0x4, R12 ;  /* 0x00000004ff0a7819 */ /* 0x008fe4000001160c */
[----:B------:R-:W-:Y:S02]  /*00a0*/  LOP3.LUT R9, R3, 0xfffffffc, RZ, 0xc0, !PT ;  /* 0xfffffffc03097812 */ /* 0x000fe400078ec0ff */
[----:B------:R-:W-:Y:S02]  /*00b0*/  LOP3.LUT R3, R12, 0x3f, RZ, 0xc0, !PT ;  /* 0x0000003f0c037812 */ /* 0x000fe400078ec0ff */
[----:B------:R-:W-:Y:S01]  /*00c0*/  SGXT.U32 R10, R10, 0x2 ;  /* 0x000000020a0a781a */ /* 0x000fe20000000000 */
[----:B------:R-:W-:-:S03]  /*00d0*/  IMAD.IADD R8, R0, 0x1, -R9 ;  /* 0x0000000100087824 */ /* 0x000fc600078e0a09 */
[----:B------:R-:W-:Y:S01]  /*00e0*/  LOP3.LUT R9, R9, R10, RZ, 0xfc, !PT ;  /* 0x0000000a09097212 */ /* 0x000fe200078efcff */
[----:B------:R-:W-:Y:S02]  /*00f0*/  IMAD R11, R8, 0x40, R3 ;  /* 0x00000040080b7824 */ /* 0x000fe400078e0203 */
[----:B------:R-:W-:Y:S02]  /*0100*/  IMAD.MOV.U32 R10, RZ, RZ, RZ ;  /* 0x000000ffff0a7224 */ /* 0x000fe400078e00ff */
[----:B--2---:R-:W-:-:S04]  /*0110*/  IMAD.WIDE R6, R11, 0x4, R6 ;  /* 0x000000040b067825 */ /* 0x004fc800078e0206 */
[----:B----4-:R-:W-:Y:S01]  /*0120*/  IMAD.WIDE R8, R9, 0x4, R4 ;  /* 0x0000000409087825 */ /* 0x010fe200078e0204 */
[----:B------:R-:W2:Y:S03]  /*0130*/  @!P1 LDG.E.EL R10, desc[UR6][R6.64] ;  /* 0x00000006060a9981 */ /* 0x000ea6000c2e1900 */
[----:B------:R-:W-:-:S06]  /*0140*/  IMAD.MOV.U32 R4, RZ, RZ, RZ ;  /* 0x000000ffff047224 */ /* 0x000fcc00078e00ff */
[----:B------:R-:W3:Y:S01]  /*0150*/  @!P1 LDG.E.EL R4, desc[UR6][R8.64] ;  /* 0x0000000608049981 */ /* 0x000ee2000c2e1900 */
[----:B------:R-:W1:Y:S01]  /*0160*/  S2UR UR5, SR_CgaCtaId ;  /* 0x00000000000579c3 */ /* 0x000e620000008800 */
[C---:B------:R-:W-:Y:S01]  /*0170*/  LOP3.LUT P0, RZ, R12.reuse, 0x1f, RZ, 0xc0, !PT ;  /* 0x0000001f0cff7812 */ /* 0x040fe2000780c0ff */
[----:B------:R-:W-:Y:S01]  /*0180*/  UMOV UR4, 0x400 ;  /* 0x0000040000047882 */ /* 0x000fe20000000000 */
[----:B------:R-:W-:Y:S01]  /*0190*/  ISETP.GE.AND P2, PT, R12, 0x2, PT ;  /* 0x000000020c00780c */ /* 0x000fe20003f46270 */
[----:B-1----:R-:W-:Y:S01]  /*01a0*/  UPRMT UR4, UR5, 0x654, UR4 ;  /* 0x0000065405047896 */ /* 0x002fe20008000004 */
[----:B--2---:R-:W-:-:S05]  /*01b0*/  SEL R5, R10, RZ, !P1 ;  /* 0x000000ff0a057207 */ /* 0x004fca0004800000 */
[----:B------:R-:W-:Y:S01]  /*01c0*/  FMUL R5, R5, 0.125 ;  /* 0x3e00000005057820 */ /* 0x000fe20000400000 */
[----:B---3--:R-:W-:-:S05]  /*01d0*/  SEL R4, R4, RZ, !P1 ;  /* 0x000000ff04047207 */ /* 0x008fca0004800000 */
[----:B------:R-:W-:-:S04]  /*01e0*/  FMUL R4, R4, R5 ;  /* 0x0000000504047220 */ /* 0x000fc80000400000 */
[----:B------:R-:W-:-:S05]  /*01f0*/  FMUL R5, R4, R4 ;  /* 0x0000000404057220 */ /* 0x000fca0000400000 */
[----:B------:R-:W-:-:S05]  /*0200*/  FSEL R5, R5, RZ, !P1 ;  /* 0x000000ff05057208 */ /* 0x000fca0004800000 */
[----:B------:R-:W1:Y:S02]  /*0210*/  SHFL.BFLY PT, R10, R5, 0x10, 0x1f ;  /* 0x0e001f00050a7f89 */ /* 0x000e6400000e0000 */
[----:B-1----:R-:W-:-:S05]  /*0220*/  FADD R10, R5, R10 ;  /* 0x0000000a050a7221 */ /* 0x002fca0000000000 */
[----:B------:R-:W1:Y:S02]  /*0230*/  SHFL.BFLY PT, R11, R10, 0x8, 0x1f ;  /* 0x0d001f000a0b7f89 */ /* 0x000e6400000e0000 */
[----:B-1----:R-:W-:-:S05]  /*0240*/  FADD R11, R10, R11 ;  /* 0x0000000b0a0b7221 */ /* 0x002fca0000000000 */
[----:B------:R-:W1:Y:S02]  /*0250*/  SHFL.BFLY PT, R6, R11, 0x4, 0x1f ;  /* 0x0c801f000b067f89 */ /* 0x000e6400000e0000 */
[----:B-1----:R-:W-:-:S05]  /*0260*/  FADD R6, R11, R6 ;  /* 0x000000060b067221 */ /* 0x002fca0000000000 */
[----:B------:R-:W1:Y:S02]  /*0270*/  SHFL.BFLY PT, R7, R6, 0x2, 0x1f ;  /* 0x0c401f0006077f89 */ /* 0x000e6400000e0000 */
[----:B-1----:R-:W-:-:S05]  /*0280*/  FADD R7, R6, R7 ;  /* 0x0000000706077221 */ /* 0x002fca0000000000 */
[----:B------:R-:W1:Y:S01]  /*0290*/  SHFL.BFLY PT, R8, R7, 0x1, 0x1f ;  /* 0x0c201f0007087f89 */ /* 0x000e6200000e0000 */
[----:B------:R-:W-:-:S04]  /*02a0*/  SHF.R.U32.HI R5, RZ, 0x3, R12 ;  /* 0x00000003ff057819 */ /* 0x000fc8000001160c */
[----:B------:R-:W-:Y:S01]  /*02b0*/  LOP3.LUT R5, R5, 0x4, RZ, 0xc0, !PT ;  /* 0x0000000405057812 */ /* 0x000fe200078ec0ff */
[----:B-1----:R-:W-:-:S05]  /*02c0*/  FADD R8, R7, R8 ;  /* 0x0000000807087221 */ /* 0x002fca0000000000 */
[----:B------:R1:W-:Y:S01]  /*02d0*/  @!P0 STS [R5+UR4], R8 ;  /* 0x0000000805008988 */ /* 0x0003e20008000804 */
[C---:B------:R-:W-:Y:S01]  /*02e0*/  LEA R10, R12.reuse, UR4, 0x2 ;  /* 0x000000040c0a7c11 */ /* 0x040fe2000f8e10ff */
[----:B------:R-:W-:Y:S01]  /*02f0*/  BAR.SYNC.DEFER_BLOCKING 0x0 ;  /* 0x0000000000007b1d */ /* 0x000fe20000010000 */
[----:B------:R-:W-:-:S07]  /*0300*/  LOP3.LUT R6, R12, 0x1, RZ, 0xc0, !PT ;  /* 0x000000010c067812 */ /* 0x000fce00078ec0ff */
[----:B-1----:R-:W1:Y:S01]  /*0310*/  LDC.64 R8, c[0x0][0x228] ;  /* 0x00008a00ff087b82 */ /* 0x002e620000000a00 */
[----:B------:R-:W2:Y:S01]  /*0320*/  @!P2 LDS R2, [R10] ;  /* 0x000000000a02a984 */ /* 0x000ea20000000800 */
[----:B------:R-:W-:-:S04]  /*0330*/  ISETP.NE.U32.AND P0, PT, R6, 0x1, PT ;  /* 0x000000010600780c */ /* 0x000fc80003f05070 */
[----:B------:R-:W-:Y:S01]  /*0340*/  ISETP.LT.AND P0, PT, R12, 0x2, P0 ;  /* 0x000000020c00780c */ /* 0x000fe20000701270 */
[----:B--2---:R-:W2:Y:S02]  /*0350*/  SHFL.BFLY PT, R7, R2, 0x1, 0x1f ;  /* 0x0c201f0002077f89 */ /* 0x004ea400000e0000 */
[----:B--2---:R-:W-:Y:S02]  /*0360*/  FADD R11, R2, R7 ;  /* 0x00000007020b7221 */ /* 0x004fe40000000000 */
[----:B------:R-:W2:Y:S08]  /*0370*/  LDC.64 R6, c[0x0][0x210] ;  /* 0x00008400ff067b82 */ /* 0x000eb00000000a00 */
[----:B------:R-:W-:Y:S01]  /*0380*/  @P0 STS [R10], R11 ;  /* 0x0000000b0a000388 */ /* 0x000fe20000000800 */
[----:B------:R-:W-:Y:S06]  /*0390*/  BAR.SYNC.DEFER_BLOCKING 0x0 ;  /* 0x0000000000007b1d */ /* 0x000fec0000010000 */
[----:B------:R-:W3:Y:S02]  /*03a0*/  LDS R12, [UR4] ;  /* 0x00000004ff0c7984 */ /* 0x000ee40008000800 */
[----:B------:R-:W-:Y:S01]  /*03b0*/  BAR.SYNC.DEFER_BLOCKING 0x0 ;  /* 0x0000000000007b1d */ /* 0x000fe20000010000 */
[----:B------:R-:W-:Y:S01]  /*03c0*/  ISETP.EQ.AND P0, PT, R3, RZ, !P1 ;  /* 0x000000ff0300720c */ /* 0x000fe20004f02270 */
[----:B------:R-:W-:-:S02]  /*03d0*/  IMAD R13, R0, 0x40, R3 ;  /* 0x00000040000d7824 */ /* 0x000fc400078e0203 */
[----:B--2---:R-:W-:-:S04]  /*03e0*/  IMAD.WIDE R2, R0, 0x4, R6 ;  /* 0x0000000400027825 */ /* 0x004fc800078e0206 */
[----:B-1----:R-:W-:-:S04]  /*03f0*/  IMAD.WIDE R6, R13, 0x4, R8 ;  /* 0x000000040d067825 */ /* 0x002fc800078e0208 */
[----:B---3--:R-:W-:-:S04]  /*0400*/  FADD R12, R12, 9.9999999392252902908e-09 ;  /* 0x322bcc770c0c7421 */ /* 0x008fc80000000000 */
[----:B------:R-:W1:Y:S02]  /*0410*/  MUFU.RSQ R5, R12 ;  /* 0x0000000c00057308 */ /* 0x000e640000001400 */
[----:B-1----:R1:W-:Y:S01]  /*0420*/  @P0 STG.E desc[UR6][R2.64], R5 ;  /* 0x0000000502000986 */ /* 0x0023e2000c101906 */
[----:B------:R-:W-:Y:S01]  /*0430*/  FMUL R9, R4, R5 ;  /* 0x0000000504097220 */ /* 0x000fe20000400000 */
[----:B------:R-:W-:Y:S06]  /*0440*/  @P1 EXIT ;  /* 0x000000000000194d */ /* 0x000fec0003800000 */
[----:B------:R-:W-:Y:S01]  /*0450*/  STG.E desc[UR6][R6.64], R9 ;  /* 0x0000000906007986 */ /* 0x000fe2000c101906 */
[----:B------:R-:W-:Y:S05]  /*0460*/  EXIT ;  /* 0x000000000000794d */ /* 0x000fea0003800000 */
.L_x_0:
[----:B------:R-:W-:-:S00]  /*0470*/  BRA `(.L_x_0) ;  /* 0xfffffffc00fc7947 */ /* 0x000fc0000383ffff */
[----:B------:R-:W-:-:S00]  /*0480*/  NOP ;  /* 0x0000000000007918 */ /* 0x000fc00000000000 */
[----:B------:R-:W-:-:S00]  /*0490*/  NOP ;  /* 0x0000000000007918 */ /* 0x000fc00000000000 */
[----:B------:R-:W-:-:S00]  /*04a0*/  NOP ;  /* 0x0000000000007918 */ /* 0x000fc00000000000 */
[----:B------:R-:W-:-:S00]  /*04b0*/  NOP ;  /* 0x0000000000007918 */ /* 0x000fc00000000000 */
[----:B------:R-:W-:-:S00]  /*04c0*/  NOP ;  /* 0x0000000000007918 */ /* 0x000fc00000000000 */
[----:B------:R-:W-:-:S00]  /*04d0*/  NOP ;  /* 0x0000000000007918 */ /* 0x000fc00000000000 */
[----:B------:R-:W-:-:S00]  /*04e0*/  NOP ;  /* 0x0000000000007918 */ /* 0x000fc00000000000 */
[----:B------:R-:W-:-:S00]  /*04f0*/  NOP ;  /* 0x0000000000007918 */ /* 0x000fc00000000000 */
.L_x_1:


//--------------------- .nv.global.init           --------------------------
	.section	.nv.global.init,"aw",@progbits
.nv.global.init:
	.type		_$_str,@object
	.size		_$_str,(.L_0 - _$_str)
_$_str:
        /*0000*/ 	.byte	0x5f, 0x5f, 0x43, 0x55, 0x44, 0x41, 0x5f, 0x46, 0x54, 0x5a, 0x00
.L_0:


//--------------------- .nv.shared.triton_per_fused_add_mul_pow_rsqrt_sum_2 --------------------------
	.section	.nv.shared.triton_per_fused_add_mul_pow_rsqrt_sum_2,"aw",@nobits
	.sectionflags	@""
	.align	16
	.zero		1024


//--------------------- .nv.constant0.triton_per_fused_add_mul_pow_rsqrt_sum_2 --------------------------
	.section	.nv.constant0.triton_per_fused_add_mul_pow_rsqrt_sum_2,"a",@progbits
	.sectionflags	@""
	.align	4
.nv.constant0.triton_per_fused_add_mul_pow_rsqrt_sum_2:
	.zero		568
